//
// Generated by NVIDIA NVVM Compiler
//
// Compiler Build ID: CL-36424714
// Cuda compilation tools, release 13.0, V13.0.88
// Based on NVVM 20.0.0
//

.version 9.0
.target sm_100
.address_size 64

	// .globl	_Z15gpu_matrix_multPiS_S_iii

.visible .entry _Z15gpu_matrix_multPiS_S_iii(
	.param .u64 .ptr .align 1 _Z15gpu_matrix_multPiS_S_iii_param_0,
	.param .u64 .ptr .align 1 _Z15gpu_matrix_multPiS_S_iii_param_1,
	.param .u64 .ptr .align 1 _Z15gpu_matrix_multPiS_S_iii_param_2,
	.param .u32 _Z15gpu_matrix_multPiS_S_iii_param_3,
	.param .u32 _Z15gpu_matrix_multPiS_S_iii_param_4,
	.param .u32 _Z15gpu_matrix_multPiS_S_iii_param_5
)
{
	.reg .pred 	%p<13>;
	.reg .b32 	%r<109>;
	.reg .b64 	%rd<53>;

	ld.param.u64 	%rd7, [_Z15gpu_matrix_multPiS_S_iii_param_0];
	ld.param.u64 	%rd8, [_Z15gpu_matrix_multPiS_S_iii_param_1];
	ld.param.u64 	%rd6, [_Z15gpu_matrix_multPiS_S_iii_param_2];
	ld.param.u32 	%r32, [_Z15gpu_matrix_multPiS_S_iii_param_3];
	ld.param.u32 	%r30, [_Z15gpu_matrix_multPiS_S_iii_param_4];
	ld.param.u32 	%r31, [_Z15gpu_matrix_multPiS_S_iii_param_5];
	cvta.to.global.u64 	%rd1, %rd8;
	cvta.to.global.u64 	%rd2, %rd7;
	mov.u32 	%r34, %ctaid.y;
	mov.u32 	%r35, %ntid.y;
	mov.u32 	%r36, %tid.y;
	mad.lo.s32 	%r37, %r34, %r35, %r36;
	mov.u32 	%r38, %ctaid.x;
	mov.u32 	%r39, %ntid.x;
	mov.u32 	%r40, %tid.x;
	mad.lo.s32 	%r2, %r38, %r39, %r40;
	setp.ge.s32 	%p1, %r2, %r31;
	setp.ge.s32 	%p2, %r37, %r32;
	or.pred  	%p3, %p1, %p2;
	@%p3 bra 	$L__BB0_14;
	setp.lt.s32 	%p4, %r30, 1;
	mov.b32 	%r108, 0;
	@%p4 bra 	$L__BB0_13;
	mul.lo.s32 	%r3, %r30, %r37;
	and.b32  	%r4, %r30, 7;
	setp.lt.u32 	%p5, %r30, 8;
	mov.b32 	%r103, 0;
	mov.u32 	%r108, %r103;
	@%p5 bra 	$L__BB0_5;
	and.b32  	%r103, %r30, 2147483640;
	neg.s32 	%r97, %r103;
	shl.b32 	%r7, %r31, 3;
	mul.wide.u32 	%rd9, %r3, 4;
	add.s64 	%rd10, %rd9, %rd2;
	add.s64 	%rd52, %rd10, 16;
	mov.b32 	%r108, 0;
	mul.wide.s32 	%rd13, %r31, 4;
	mov.u32 	%r96, %r2;
$L__BB0_4:
	.pragma "nounroll";
	ld.global.u32 	%r45, [%rd52+-16];
	mul.wide.s32 	%rd11, %r96, 4;
	add.s64 	%rd12, %rd1, %rd11;
	ld.global.u32 	%r46, [%rd12];
	mad.lo.s32 	%r47, %r46, %r45, %r108;
	ld.global.u32 	%r48, [%rd52+-12];
	add.s64 	%rd14, %rd12, %rd13;
	ld.global.u32 	%r49, [%rd14];
	mad.lo.s32 	%r50, %r49, %r48, %r47;
	ld.global.u32 	%r51, [%rd52+-8];
	add.s64 	%rd15, %rd14, %rd13;
	ld.global.u32 	%r52, [%rd15];
	mad.lo.s32 	%r53, %r52, %r51, %r50;
	ld.global.u32 	%r54, [%rd52+-4];
	add.s64 	%rd16, %rd15, %rd13;
	ld.global.u32 	%r55, [%rd16];
	mad.lo.s32 	%r56, %r55, %r54, %r53;
	ld.global.u32 	%r57, [%rd52];
	add.s64 	%rd17, %rd16, %rd13;
	ld.global.u32 	%r58, [%rd17];
	mad.lo.s32 	%r59, %r58, %r57, %r56;
	ld.global.u32 	%r60, [%rd52+4];
	add.s64 	%rd18, %rd17, %rd13;
	ld.global.u32 	%r61, [%rd18];
	mad.lo.s32 	%r62, %r61, %r60, %r59;
	ld.global.u32 	%r63, [%rd52+8];
	add.s64 	%rd19, %rd18, %rd13;
	ld.global.u32 	%r64, [%rd19];
	mad.lo.s32 	%r65, %r64, %r63, %r62;
	ld.global.u32 	%r66, [%rd52+12];
	add.s64 	%rd20, %rd19, %rd13;
	ld.global.u32 	%r67, [%rd20];
	mad.lo.s32 	%r108, %r67, %r66, %r65;
	add.s32 	%r97, %r97, 8;
	add.s32 	%r96, %r96, %r7;
	add.s64 	%rd52, %rd52, 32;
	setp.ne.s32 	%p6, %r97, 0;
	@%p6 bra 	$L__BB0_4;
$L__BB0_5:
	setp.eq.s32 	%p7, %r4, 0;
	@%p7 bra 	$L__BB0_13;
	and.b32  	%r17, %r30, 3;
	setp.lt.u32 	%p8, %r4, 4;
	@%p8 bra 	$L__BB0_8;
	add.s32 	%r69, %r103, %r3;
	mul.wide.u32 	%rd21, %r69, 4;
	add.s64 	%rd22, %rd2, %rd21;
	ld.global.u32 	%r70, [%rd22];
	mad.lo.s32 	%r71, %r103, %r31, %r2;
	mul.wide.s32 	%rd23, %r71, 4;
	add.s64 	%rd24, %rd1, %rd23;
	ld.global.u32 	%r72, [%rd24];
	mad.lo.s32 	%r73, %r72, %r70, %r108;
	cvt.u64.u32 	%rd25, %r3;
	cvt.u64.u32 	%rd26, %r103;
	add.s64 	%rd27, %rd26, %rd25;
	shl.b64 	%rd28, %rd27, 2;
	add.s64 	%rd29, %rd2, %rd28;
	ld.global.u32 	%r74, [%rd29+4];
	mul.wide.s32 	%rd30, %r31, 4;
	add.s64 	%rd31, %rd24, %rd30;
	ld.global.u32 	%r75, [%rd31];
	mad.lo.s32 	%r76, %r75, %r74, %r73;
	ld.global.u32 	%r77, [%rd29+8];
	add.s64 	%rd32, %rd31, %rd30;
	ld.global.u32 	%r78, [%rd32];
	mad.lo.s32 	%r79, %r78, %r77, %r76;
	ld.global.u32 	%r80, [%rd29+12];
	add.s64 	%rd33, %rd32, %rd30;
	ld.global.u32 	%r81, [%rd33];
	mad.lo.s32 	%r108, %r81, %r80, %r79;
	add.s32 	%r103, %r103, 4;
$L__BB0_8:
	setp.eq.s32 	%p9, %r17, 0;
	@%p9 bra 	$L__BB0_13;
	setp.eq.s32 	%p10, %r17, 1;
	@%p10 bra 	$L__BB0_11;
	add.s32 	%r83, %r103, %r3;
	mul.wide.u32 	%rd34, %r83, 4;
	add.s64 	%rd35, %rd2, %rd34;
	ld.global.u32 	%r84, [%rd35];
	mad.lo.s32 	%r85, %r103, %r31, %r2;
	mul.wide.s32 	%rd36, %r85, 4;
	add.s64 	%rd37, %rd1, %rd36;
	ld.global.u32 	%r86, [%rd37];
	mad.lo.s32 	%r87, %r86, %r84, %r108;
	cvt.u64.u32 	%rd38, %r3;
	cvt.u64.u32 	%rd39, %r103;
	add.s64 	%rd40, %rd39, %rd38;
	shl.b64 	%rd41, %rd40, 2;
	add.s64 	%rd42, %rd2, %rd41;
	ld.global.u32 	%r88, [%rd42+4];
	mul.wide.s32 	%rd43, %r31, 4;
	add.s64 	%rd44, %rd37, %rd43;
	ld.global.u32 	%r89, [%rd44];
	mad.lo.s32 	%r108, %r89, %r88, %r87;
	add.s32 	%r103, %r103, 2;
$L__BB0_11:
	and.b32  	%r90, %r30, 1;
	setp.eq.b32 	%p11, %r90, 1;
	not.pred 	%p12, %p11;
	@%p12 bra 	$L__BB0_13;
	add.s32 	%r91, %r103, %r3;
	mul.wide.u32 	%rd45, %r91, 4;
	add.s64 	%rd46, %rd2, %rd45;
	ld.global.u32 	%r92, [%rd46];
	mad.lo.s32 	%r93, %r103, %r31, %r2;
	mul.wide.s32 	%rd47, %r93, 4;
	add.s64 	%rd48, %rd1, %rd47;
	ld.global.u32 	%r94, [%rd48];
	mad.lo.s32 	%r108, %r94, %r92, %r108;
$L__BB0_13:
	mad.lo.s32 	%r95, %r31, %r37, %r2;
	cvta.to.global.u64 	%rd49, %rd6;
	mul.wide.s32 	%rd50, %r95, 4;
	add.s64 	%rd51, %rd49, %rd50;
	st.global.u32 	[%rd51], %r108;
$L__BB0_14:
	ret;

}
	// .globl	_Z20gpu_matrix_transposePiS_jj
.visible .entry _Z20gpu_matrix_transposePiS_jj(
	.param .u64 .ptr .align 1 _Z20gpu_matrix_transposePiS_jj_param_0,
	.param .u64 .ptr .align 1 _Z20gpu_matrix_transposePiS_jj_param_1,
	.param .u32 _Z20gpu_matrix_transposePiS_jj_param_2,
	.param .u32 _Z20gpu_matrix_transposePiS_jj_param_3
)
{
	.reg .pred 	%p<4>;
	.reg .b32 	%r<16>;
	.reg .b64 	%rd<9>;

	ld.param.u64 	%rd1, [_Z20gpu_matrix_transposePiS_jj_param_0];
	ld.param.u64 	%rd2, [_Z20gpu_matrix_transposePiS_jj_param_1];
	ld.param.u32 	%r5, [_Z20gpu_matrix_transposePiS_jj_param_2];
	ld.param.u32 	%r4, [_Z20gpu_matrix_transposePiS_jj_param_3];
	mov.u32 	%r6, %ctaid.x;
	mov.u32 	%r7, %ntid.x;
	mov.u32 	%r8, %tid.x;
	mad.lo.s32 	%r1, %r6, %r7, %r8;
	mov.u32 	%r9, %ctaid.y;
	mov.u32 	%r10, %ntid.y;
	mov.u32 	%r11, %tid.y;
	mad.lo.s32 	%r12, %r9, %r10, %r11;
	setp.ge.u32 	%p1, %r1, %r4;
	setp.ge.u32 	%p2, %r12, %r5;
	or.pred  	%p3, %p1, %p2;
	@%p3 bra 	$L__BB1_2;
	cvta.to.global.u64 	%rd3, %rd1;
	cvta.to.global.u64 	%rd4, %rd2;
	mad.lo.s32 	%r13, %r4, %r12, %r1;
	mad.lo.s32 	%r14, %r5, %r1, %r12;
	mul.wide.u32 	%rd5, %r13, 4;
	add.s64 	%rd6, %rd3, %rd5;
	ld.global.u32 	%r15, [%rd6];
	mul.wide.u32 	%rd7, %r14, 4;
	add.s64 	%rd8, %rd4, %rd7;
	st.global.u32 	[%rd8], %r15;
$L__BB1_2:
	ret;

}


// ===== COMPILED SASS (sm_100) =====

	.target	sm_100

	.elftype	@"ET_EXEC"


//--------------------- .note.nv.tkinfo           --------------------------
	.section	.note.nv.tkinfo,"",@"SHT_NOTE"
	.sectionflags	@"SHF_NOTE_NV_TKINFO"
	.tkinfo
        /*0018*/ 	.word	0x00000002
        /*0030*/ 	.string	""
        /*0030*/ 	.string	"ptxas"
        /*0030*/ 	.string	"Cuda compilation tools, release 13.0, V13.0.88"
        /*0030*/ 	.string	"Build cuda_13.0.r13.0/compiler.36424714_0"
        /*0030*/ 	.string	"-arch sm_100 -m 64 "



//--------------------- .note.nv.cuinfo           --------------------------
	.section	.note.nv.cuinfo,"",@"SHT_NOTE"
	.sectionflags	@"SHF_NOTE_NV_CUINFO"
        /*0018*/ 	.short	0x0002
        /*001a*/ 	.short	0x0064
        /*001c*/ 	.short	0x0082
	.zero		2


//--------------------- .nv.info                  --------------------------
	.section	.nv.info,"",@"SHT_CUDA_INFO"
	.align	4


	//----- nvinfo : EIATTR_REGCOUNT
	.align		4
        /*0000*/ 	.byte	0x04, 0x2f
        /*0002*/ 	.short	(.L_1 - .L_0)
	.align		4
.L_0:
        /*0004*/ 	.word	index@(_Z15gpu_matrix_multPiS_S_iii)
        /*0008*/ 	.word	0x00000020


	//----- nvinfo : EIATTR_FRAME_SIZE
	.align		4
.L_1:
        /*000c*/ 	.byte	0x04, 0x11
        /*000e*/ 	.short	(.L_3 - .L_2)
	.align		4
.L_2:
        /*0010*/ 	.word	index@(_Z15gpu_matrix_multPiS_S_iii)
        /*0014*/ 	.word	0x00000000


	//----- nvinfo : EIATTR_REGCOUNT
	.align		4
.L_3:
        /*0018*/ 	.byte	0x04, 0x2f
        /*001a*/ 	.short	(.L_5 - .L_4)
	.align		4
.L_4:
        /*001c*/ 	.word	index@(_Z20gpu_matrix_transposePiS_jj)
        /*0020*/ 	.word	0x0000000a


	//----- nvinfo : EIATTR_FRAME_SIZE
	.align		4
.L_5:
        /*0024*/ 	.byte	0x04, 0x11
        /*0026*/ 	.short	(.L_7 - .L_6)
	.align		4
.L_6:
        /*0028*/ 	.word	index@(_Z20gpu_matrix_transposePiS_jj)
        /*002c*/ 	.word	0x00000000


	//----- nvinfo : EIATTR_MIN_STACK_SIZE
	.align		4
.L_7:
        /*0030*/ 	.byte	0x04, 0x12
        /*0032*/ 	.short	(.L_9 - .L_8)
	.align		4
.L_8:
        /*0034*/ 	.word	index@(_Z20gpu_matrix_transposePiS_jj)
        /*0038*/ 	.word	0x00000000


	//----- nvinfo : EIATTR_MIN_STACK_SIZE
	.align		4
.L_9:
        /*003c*/ 	.byte	0x04, 0x12
        /*003e*/ 	.short	(.L_11 - .L_10)
	.align		4
.L_10:
        /*0040*/ 	.word	index@(_Z15gpu_matrix_multPiS_S_iii)
        /*0044*/ 	.word	0x00000000
.L_11:


//--------------------- .nv.compat                --------------------------
	.section	.nv.compat,"",@"SHT_CUDA_COMPAT_INFO"
	.align	4
        /*0000*/ 	.byte	0x02, 0x09, 0x00, 0x00, 0x02, 0x02, 0x01, 0x00, 0x02, 0x05, 0x05, 0x00, 0x03, 0x07, 0x01, 0x01
        /*0010*/ 	.byte	0x02, 0x03, 0x00, 0x00, 0x02, 0x06, 0x01, 0x00, 0x04, 0x0b, 0x08, 0x00, 0x09, 0x00, 0x00, 0x00
        /*0020*/ 	.byte	0x00, 0x00, 0x00, 0x00


//--------------------- .nv.info._Z20gpu_matrix_transposePiS_jj --------------------------
	.section	.nv.info._Z20gpu_matrix_transposePiS_jj,"",@"SHT_CUDA_INFO"
	.sectionflags	@""
	.align	4


	//----- nvinfo : EIATTR_CUDA_API_VERSION
	.align		4
        /*0000*/ 	.byte	0x04, 0x37
        /*0002*/ 	.short	(.L_13 - .L_12)
.L_12:
        /*0004*/ 	.word	0x00000082


	//----- nvinfo : EIATTR_KPARAM_INFO
	.align		4
.L_13:
        /*0008*/ 	.byte	0x04, 0x17
        /*000a*/ 	.short	(.L_15 - .L_14)
.L_14:
        /*000c*/ 	.word	0x00000000
        /*0010*/ 	.short	0x0003
        /*0012*/ 	.short	0x0014
        /*0014*/ 	.byte	0x00, 0xf0, 0x11, 0x00


	//----- nvinfo : EIATTR_KPARAM_INFO
	.align		4
.L_15:
        /*0018*/ 	.byte	0x04, 0x17
        /*001a*/ 	.short	(.L_17 - .L_16)
.L_16:
        /*001c*/ 	.word	0x00000000
        /*0020*/ 	.short	0x0002
        /*0022*/ 	.short	0x0010
        /*0024*/ 	.byte	0x00, 0xf0, 0x11, 0x00


	//----- nvinfo : EIATTR_KPARAM_INFO
	.align		4
.L_17:
        /*0028*/ 	.byte	0x04, 0x17
        /*002a*/ 	.short	(.L_19 - .L_18)
.L_18:
        /*002c*/ 	.word	0x00000000
        /*0030*/ 	.short	0x0001
        /*0032*/ 	.short	0x0008
        /*0034*/ 	.byte	0x00, 0xf5, 0x21, 0x00


	//----- nvinfo : EIATTR_KPARAM_INFO
	.align		4
.L_19:
        /*0038*/ 	.byte	0x04, 0x17
        /*003a*/ 	.short	(.L_21 - .L_20)
.L_20:
        /*003c*/ 	.word	0x00000000
        /*0040*/ 	.short	0x0000
        /*0042*/ 	.short	0x0000
        /*0044*/ 	.byte	0x00, 0xf5, 0x21, 0x00


	//----- nvinfo : EIATTR_SPARSE_MMA_MASK
	.align		4
.L_21:
        /*0048*/ 	.byte	0x03, 0x50
        /*004a*/ 	.short	0x0000


	//----- nvinfo : EIATTR_MAXREG_COUNT
	.align		4
        /*004c*/ 	.byte	0x03, 0x1b
        /*004e*/ 	.short	0x00ff


	//----- nvinfo : EIATTR_MERCURY_ISA_VERSION
	.align		4
        /*0050*/ 	.byte	0x03, 0x5f
        /*0052*/ 	.short	0x0101


	//----- nvinfo : EIATTR_VRC_CTA_INIT_COUNT
	.align		4
        /*0054*/ 	.byte	0x02, 0x4a
	.zero		1
	.zero		1


	//----- nvinfo : EIATTR_EXIT_INSTR_OFFSETS
	.align		4
        /*0058*/ 	.byte	0x04, 0x1c
        /*005a*/ 	.short	(.L_23 - .L_22)


	//   ....[0]....
.L_22:
        /*005c*/ 	.word	0x000000c0


	//   ....[1]....
        /*0060*/ 	.word	0x00000160


	//----- nvinfo : EIATTR_CBANK_PARAM_SIZE
	.align		4
.L_23:
        /*0064*/ 	.byte	0x03, 0x19
        /*0066*/ 	.short	0x0018


	//----- nvinfo : EIATTR_PARAM_CBANK
	.align		4
        /*0068*/ 	.byte	0x04, 0x0a
        /*006a*/ 	.short	(.L_25 - .L_24)
	.align		4
.L_24:
        /*006c*/ 	.word	index@(.nv.constant0._Z20gpu_matrix_transposePiS_jj)
        /*0070*/ 	.short	0x0380
        /*0072*/ 	.short	0x0018


	//----- nvinfo : EIATTR_SW_WAR
	.align		4
.L_25:
        /*0074*/ 	.byte	0x04, 0x36
        /*0076*/ 	.short	(.L_27 - .L_26)
.L_26:
        /*0078*/ 	.word	0x00000008
.L_27:


//--------------------- .nv.info._Z15gpu_matrix_multPiS_S_iii --------------------------
	.section	.nv.info._Z15gpu_matrix_multPiS_S_iii,"",@"SHT_CUDA_INFO"
	.sectionflags	@""
	.align	4


	//----- nvinfo : EIATTR_CUDA_API_VERSION
	.align		4
        /*0000*/ 	.byte	0x04, 0x37
        /*0002*/ 	.short	(.L_29 - .L_28)
.L_28:
        /*0004*/ 	.word	0x00000082


	//----- nvinfo : EIATTR_KPARAM_INFO
	.align		4
.L_29:
        /*0008*/ 	.byte	0x04, 0x17
        /*000a*/ 	.short	(.L_31 - .L_30)
.L_30:
        /*000c*/ 	.word	0x00000000
        /*0010*/ 	.short	0x0005
        /*0012*/ 	.short	0x0020
        /*0014*/ 	.byte	0x00, 0xf0, 0x11, 0x00


	//----- nvinfo : EIATTR_KPARAM_INFO
	.align		4
.L_31:
        /*0018*/ 	.byte	0x04, 0x17
        /*001a*/ 	.short	(.L_33 - .L_32)
.L_32:
        /*001c*/ 	.word	0x00000000
        /*0020*/ 	.short	0x0004
        /*0022*/ 	.short	0x001c
        /*0024*/ 	.byte	0x00, 0xf0, 0x11, 0x00


	//----- nvinfo : EIATTR_KPARAM_INFO
	.align		4
.L_33:
        /*0028*/ 	.byte	0x04, 0x17
        /*002a*/ 	.short	(.L_35 - .L_34)
.L_34:
        /*002c*/ 	.word	0x00000000
        /*0030*/ 	.short	0x0003
        /*0032*/ 	.short	0x0018
        /*0034*/ 	.byte	0x00, 0xf0, 0x11, 0x00


	//----- nvinfo : EIATTR_KPARAM_INFO
	.align		4
.L_35:
        /*0038*/ 	.byte	0x04, 0x17
        /*003a*/ 	.short	(.L_37 - .L_36)
.L_36:
        /*003c*/ 	.word	0x00000000
        /*0040*/ 	.short	0x0002
        /*0042*/ 	.short	0x0010
        /*0044*/ 	.byte	0x00, 0xf5, 0x21, 0x00


	//----- nvinfo : EIATTR_KPARAM_INFO
	.align		4
.L_37:
        /*0048*/ 	.byte	0x04, 0x17
        /*004a*/ 	.short	(.L_39 - .L_38)
.L_38:
        /*004c*/ 	.word	0x00000000
        /*0050*/ 	.short	0x0001
        /*0052*/ 	.short	0x0008
        /*0054*/ 	.byte	0x00, 0xf5, 0x21, 0x00


	//----- nvinfo : EIATTR_KPARAM_INFO
	.align		4
.L_39:
        /*0058*/ 	.byte	0x04, 0x17
        /*005a*/ 	.short	(.L_41 - .L_40)
.L_40:
        /*005c*/ 	.word	0x00000000
        /*0060*/ 	.short	0x0000
        /*0062*/ 	.short	0x0000
        /*0064*/ 	.byte	0x00, 0xf5, 0x21, 0x00


	//----- nvinfo : EIATTR_SPARSE_MMA_MASK
	.align		4
.L_41:
        /*0068*/ 	.byte	0x03, 0x50
        /*006a*/ 	.short	0x0000


	//----- nvinfo : EIATTR_MAXREG_COUNT
	.align		4
        /*006c*/ 	.byte	0x03, 0x1b
        /*006e*/ 	.short	0x00ff


	//----- nvinfo : EIATTR_MERCURY_ISA_VERSION
	.align		4
        /*0070*/ 	.byte	0x03, 0x5f
        /*0072*/ 	.short	0x0101


	//----- nvinfo : EIATTR_VRC_CTA_INIT_COUNT
	.align		4
        /*0074*/ 	.byte	0x02, 0x4a
	.zero		1
	.zero		1


	//----- nvinfo : EIATTR_EXIT_INSTR_OFFSETS
	.align		4
        /*0078*/ 	.byte	0x04, 0x1c
        /*007a*/ 	.short	(.L_43 - .L_42)


	//   ....[0]....
.L_42:
        /*007c*/ 	.word	0x000000d0


	//   ....[1]....
        /*0080*/ 	.word	0x000008e0


	//----- nvinfo : EIATTR_CBANK_PARAM_SIZE
	.align		4
.L_43:
        /*0084*/ 	.byte	0x03, 0x19
        /*0086*/ 	.short	0x0024


	//----- nvinfo : EIATTR_PARAM_CBANK
	.align		4
        /*0088*/ 	.byte	0x04, 0x0a
        /*008a*/ 	.short	(.L_45 - .L_44)
	.align		4
.L_44:
        /*008c*/ 	.word	index@(.nv.constant0._Z15gpu_matrix_multPiS_S_iii)
        /*0090*/ 	.short	0x0380
        /*0092*/ 	.short	0x0024


	//----- nvinfo : EIATTR_SW_WAR
	.align		4
.L_45:
        /*0094*/ 	.byte	0x04, 0x36
        /*0096*/ 	.short	(.L_47 - .L_46)
.L_46:
        /*0098*/ 	.word	0x00000008
.L_47:


//--------------------- .nv.callgraph             --------------------------
	.section	.nv.callgraph,"",@"SHT_CUDA_CALLGRAPH"
	.align	4
	.sectionentsize	8
	.align		4
        /*0000*/ 	.word	0x00000000
	.align		4
        /*0004*/ 	.word	0xffffffff
	.align		4
        /*0008*/ 	.word	0x00000000
	.align		4
        /*000c*/ 	.word	0xfffffffe
	.align		4
        /*0010*/ 	.word	0x00000000
	.align		4
        /*0014*/ 	.word	0xfffffffd
	.align		4
        /*0018*/ 	.word	0x00000000
	.align		4
        /*001c*/ 	.word	0xfffffffc


//--------------------- .text._Z20gpu_matrix_transposePiS_jj --------------------------
	.section	.text._Z20gpu_matrix_transposePiS_jj,"ax",@progbits
	.align	128
        .global         _Z20gpu_matrix_transposePiS_jj
        .type           _Z20gpu_matrix_transposePiS_jj,@function
        .size           _Z20gpu_matrix_transposePiS_jj,(.L_x_6 - _Z20gpu_matrix_transposePiS_jj)
        .other          _Z20gpu_matrix_transposePiS_jj,@"STO_CUDA_ENTRY STV_DEFAULT"
_Z20gpu_matrix_transposePiS_jj:
.text._Z20gpu_matrix_transposePiS_jj:
[----:B------:R-:W-:Y:S01]  /*0000*/  LDC R1, c[0x0][0x37c] ;  /* 0x0000df00ff017b82 */ /* 0x000fe20000000800 */
[----:B------:R-:W0:Y:S07]  /*0010*/  S2R R2, SR_TID.Y ;  /* 0x0000000000027919 */ /* 0x000e2e0000002200 */
[----:B------:R-:W1:Y:S01]  /*0020*/  LDC R0, c[0x0][0x360] ;  /* 0x0000d800ff007b82 */ /* 0x000e620000000800 */
[----:B------:R-:W2:Y:S01]  /*0030*/  LDCU.64 UR6, c[0x0][0x390] ;  /* 0x00007200ff0677ac */ /* 0x000ea20008000a00 */
[----:B------:R-:W1:Y:S06]  /*0040*/  S2R R3, SR_TID.X ;  /* 0x0000000000037919 */ /* 0x000e6c0000002100 */
[----:B------:R-:W0:Y:S08]  /*0050*/  S2UR UR5, SR_CTAID.Y ;  /* 0x00000000000579c3 */ /* 0x000e300000002600 */
[----:B------:R-:W0:Y:S08]  /*0060*/  LDC R7, c[0x0][0x364] ;  /* 0x0000d900ff077b82 */ /* 0x000e300000000800 */
[----:B------:R-:W1:Y:S01]  /*0070*/  S2UR UR4, SR_CTAID.X ;  /* 0x00000000000479c3 */ /* 0x000e620000002500 */
[----:B0-----:R-:W-:-:S05]  /*0080*/  IMAD R7, R7, UR5, R2 ;  /* 0x0000000507077c24 */ /* 0x001fca000f8e0202 */
[----:B--2---:R-:W-:Y:S01]  /*0090*/  ISETP.GE.U32.AND P0, PT, R7, UR6, PT ;  /* 0x0000000607007c0c */ /* 0x004fe2000bf06070 */
[----:B-1----:R-:W-:-:S05]  /*00a0*/  IMAD R0, R0, UR4, R3 ;  /* 0x0000000400007c24 */ /* 0x002fca000f8e0203 */
[----:B------:R-:W-:-:S13]  /*00b0*/  ISETP.GE.U32.OR P0, PT, R0, UR7, P0 ;  /* 0x0000000700007c0c */ /* 0x000fda0008706470 */
[----:B------:R-:W-:Y:S05]  /*00c0*/  @P0 EXIT ;  /* 0x000000000000094d */ /* 0x000fea0003800000 */
[----:B------:R-:W0:Y:S01]  /*00d0*/  LDC.64 R2, c[0x0][0x380] ;  /* 0x0000e000ff027b82 */ /* 0x000e220000000a00 */
[----:B------:R-:W1:Y:S01]  /*00e0*/  LDCU.64 UR4, c[0x0][0x358] ;  /* 0x00006b00ff0477ac */ /* 0x000e620008000a00 */
[----:B------:R-:W-:-:S04]  /*00f0*/  IMAD R5, R7, UR7, R0 ;  /* 0x0000000707057c24 */ /* 0x000fc8000f8e0200 */
[----:B0-----:R-:W-:Y:S02]  /*0100*/  IMAD.WIDE.U32 R2, R5, 0x4, R2 ;  /* 0x0000000405027825 */ /* 0x001fe400078e0002 */
[----:B------:R-:W0:Y:S04]  /*0110*/  LDC.64 R4, c[0x0][0x388] ;  /* 0x0000e200ff047b82 */ /* 0x000e280000000a00 */
[----:B-1----:R-:W2:Y:S01]  /*0120*/  LDG.E R3, desc[UR4][R2.64] ;  /* 0x0000000402037981 */ /* 0x002ea2000c1e1900 */
[----:B------:R-:W-:-:S04]  /*0130*/  IMAD R7, R0, UR6, R7 ;  /* 0x0000000600077c24 */ /* 0x000fc8000f8e0207 */
[----:B0-----:R-:W-:-:S05]  /*0140*/  IMAD.WIDE.U32 R4, R7, 0x4, R4 ;  /* 0x0000000407047825 */ /* 0x001fca00078e0004 */
[----:B--2---:R-:W-:Y:S01]  /*0150*/  STG.E desc[UR4][R4.64], R3 ;  /* 0x0000000304007986 */ /* 0x004fe2000c101904 */
[----:B------:R-:W-:Y:S05]  /*0160*/  EXIT ;  /* 0x000000000000794d */ /* 0x000fea0003800000 */
.L_x_0:
[----:B------:R-:W-:-:S00]  /*0170*/  BRA `(.L_x_0) ;  /* 0xfffffffc00fc7947 */ /* 0x000fc0000383ffff */
[----:B------:R-:W-:-:S00]  /*0180*/  NOP ;  /* 0x0000000000007918 */ /* 0x000fc00000000000 */
[----:B------:R-:W-:-:S00]  /*0190*/  NOP ;  /* 0x0000000000007918 */ /* 0x000fc00000000000 */
[----:B------:R-:W-:-:S00]  /*01a0*/  NOP ;  /* 0x0000000000007918 */ /* 0x000fc00000000000 */
[----:B------:R-:W-:-:S00]  /*01b0*/  NOP ;  /* 0x0000000000007918 */ /* 0x000fc00000000000 */
[----:B------:R-:W-:-:S00]  /*01c0*/  NOP ;  /* 0x0000000000007918 */ /* 0x000fc00000000000 */
[----:B------:R-:W-:-:S00]  /*01d0*/  NOP ;  /* 0x0000000000007918 */ /* 0x000fc00000000000 */
[----:B------:R-:W-:-:S00]  /*01e0*/  NOP ;  /* 0x0000000000007918 */ /* 0x000fc00000000000 */
[----:B------:R-:W-:-:S00]  /*01f0*/  NOP ;  /* 0x0000000000007918 */ /* 0x000fc00000000000 */
.L_x_6:


//--------------------- .text._Z15gpu_matrix_multPiS_S_iii --------------------------
	.section	.text._Z15gpu_matrix_multPiS_S_iii,"ax",@progbits
	.align	128
        .global         _Z15gpu_matrix_multPiS_S_iii
        .type           _Z15gpu_matrix_multPiS_S_iii,@function
        .size           _Z15gpu_matrix_multPiS_S_iii,(.L_x_7 - _Z15gpu_matrix_multPiS_S_iii)
        .other          _Z15gpu_matrix_multPiS_S_iii,@"STO_CUDA_ENTRY STV_DEFAULT"
_Z15gpu_matrix_multPiS_S_iii:
.text._Z15gpu_matrix_multPiS_S_iii:
[----:B------:R-:W-:Y:S01]  /*0000*/  LDC R1, c[0x0][0x37c] ;  /* 0x0000df00ff017b82 */ /* 0x000fe20000000800 */
[----:B------:R-:W0:Y:S07]  /*0010*/  S2R R3, SR_TID.Y ;  /* 0x0000000000037919 */ /* 0x000e2e0000002200 */
[----:B------:R-:W0:Y:S01]  /*0020*/  S2UR UR4, SR_CTAID.Y ;  /* 0x00000000000479c3 */ /* 0x000e220000002600 */
[----:B------:R-:W1:Y:S01]  /*0030*/  LDCU UR6, c[0x0][0x398] ;  /* 0x00007300ff0677ac */ /* 0x000e620008000800 */
[----:B------:R-:W2:Y:S06]  /*0040*/  S2R R5, SR_TID.X ;  /* 0x0000000000057919 */ /* 0x000eac0000002100 */
[----:B------:R-:W0:Y:S08]  /*0050*/  LDC R0, c[0x0][0x364] ;  /* 0x0000d900ff007b82 */ /* 0x000e300000000800 */
[----:B------:R-:W2:Y:S08]  /*0060*/  S2UR UR5, SR_CTAID.X ;  /* 0x00000000000579c3 */ /* 0x000eb00000002500 */
[----:B------:R-:W2:Y:S08]  /*0070*/  LDC R16, c[0x0][0x360] ;  /* 0x0000d800ff107b82 */ /* 0x000eb00000000800 */
[----:B------:R-:W3:Y:S01]  /*0080*/  LDC R17, c[0x0][0x3a0] ;  /* 0x0000e800ff117b82 */ /* 0x000ee20000000800 */
[----:B0-----:R-:W-:-:S05]  /*0090*/  IMAD R0, R0, UR4, R3 ;  /* 0x0000000400007c24 */ /* 0x001fca000f8e0203 */
[----:B-1----:R-:W-:Y:S01]  /*00a0*/  ISETP.GE.AND P0, PT, R0, UR6, PT ;  /* 0x0000000600007c0c */ /* 0x002fe2000bf06270 */
[----:B--2---:R-:W-:-:S05]  /*00b0*/  IMAD R16, R16, UR5, R5 ;  /* 0x0000000510107c24 */ /* 0x004fca000f8e0205 */
[----:B---3--:R-:W-:-:S13]  /*00c0*/  ISETP.GE.OR P0, PT, R16, R17, P0 ;  /* 0x000000111000720c */ /* 0x008fda0000706670 */
[----:B------:R-:W-:Y:S05]  /*00d0*/  @P0 EXIT ;  /* 0x000000000000094d */ /* 0x000fea0003800000 */
[----:B------:R-:W0:Y:S01]  /*00e0*/  LDC R19, c[0x0][0x39c] ;  /* 0x0000e700ff137b82 */ /* 0x000e220000000800 */
[----:B------:R-:W1:Y:S01]  /*00f0*/  LDCU.64 UR4, c[0x0][0x358] ;  /* 0x00006b00ff0477ac */ /* 0x000e620008000a00 */
[----:B------:R-:W-:Y:S01]  /*0100*/  HFMA2 R24, -RZ, RZ, 0, 0 ;  /* 0x00000000ff187431 */ /* 0x000fe200000001ff */
[----:B0-----:R-:W-:-:S13]  /*0110*/  ISETP.GE.AND P0, PT, R19, 0x1, PT ;  /* 0x000000011300780c */ /* 0x001fda0003f06270 */
[----:B-1----:R-:W-:Y:S05]  /*0120*/  @!P0 BRA `(.L_x_1) ;  /* 0x0000000400dc8947 */ /* 0x002fea0003800000 */
[C---:B------:R-:W-:Y:S01]  /*0130*/  ISETP.GE.U32.AND P1, PT, R19.reuse, 0x8, PT ;  /* 0x000000081300780c */ /* 0x040fe20003f26070 */
[----:B------:R-:W-:Y:S01]  /*0140*/  IMAD R20, R0, R19, RZ ;  /* 0x0000001300147224 */ /* 0x000fe200078e02ff */
[----:B------:R-:W-:Y:S02]  /*0150*/  LOP3.LUT R27, R19, 0x7, RZ, 0xc0, !PT ;  /* 0x00000007131b7812 */ /* 0x000fe400078ec0ff */
[----:B------:R-:W-:Y:S02]  /*0160*/  MOV R21, RZ ;  /* 0x000000ff00157202 */ /* 0x000fe40000000f00 */
[----:B------:R-:W-:Y:S02]  /*0170*/  ISETP.NE.AND P0, PT, R27, RZ, PT ;  /* 0x000000ff1b00720c */ /* 0x000fe40003f05270 */
[----:B------:R-:W-:-:S05]  /*0180*/  MOV R24, RZ ;  /* 0x000000ff00187202 */ /* 0x000fca0000000f00 */
[----:B------:R-:W-:Y:S06]  /*0190*/  @!P1 BRA `(.L_x_2) ;  /* 0x0000000000c09947 */ /* 0x000fec0003800000 */
[----:B------:R-:W0:Y:S01]  /*01a0*/  LDC.64 R2, c[0x0][0x380] ;  /* 0x0000e000ff027b82 */ /* 0x000e220000000a00 */
[----:B------:R-:W-:Y:S02]  /*01b0*/  LOP3.LUT R21, R19, 0x7ffffff8, RZ, 0xc0, !PT ;  /* 0x7ffffff813157812 */ /* 0x000fe400078ec0ff */
[----:B------:R-:W-:Y:S02]  /*01c0*/  MOV R24, RZ ;  /* 0x000000ff00187202 */ /* 0x000fe40000000f00 */
[----:B------:R-:W-:Y:S02]  /*01d0*/  MOV R18, R16 ;  /* 0x0000001000127202 */ /* 0x000fe40000000f00 */
[----:B------:R-:W-:Y:S01]  /*01e0*/  IADD3 R22, PT, PT, -R21, RZ, RZ ;  /* 0x000000ff15167210 */ /* 0x000fe20007ffe1ff */
[----:B0-----:R-:W-:-:S03]  /*01f0*/  IMAD.WIDE.U32 R2, R20, 0x4, R2 ;  /* 0x0000000414027825 */ /* 0x001fc600078e0002 */
[----:B------:R-:W-:-:S04]  /*0200*/  IADD3 R4, P1, PT, R2, 0x10, RZ ;  /* 0x0000001002047810 */ /* 0x000fc80007f3e0ff */
[----:B------:R-:W-:-:S09]  /*0210*/  IADD3.X R3, PT, PT, RZ, R3, RZ, P1, !PT ;  /* 0x00000003ff037210 */ /* 0x000fd20000ffe4ff */
.L_x_3:
[----:B------:R-:W0:Y:S01]  /*0220*/  LDC.64 R14, c[0x0][0x388] ;  /* 0x0000e200ff0e7b82 */ /* 0x000e220000000a00 */
[----:B------:R-:W-:-:S05]  /*0230*/  MOV R2, R4 ;  /* 0x0000000400027202 */ /* 0x000fca0000000f00 */
[----:B------:R-:W2:Y:S04]  /*0240*/  LDG.E R25, desc[UR4][R2.64+-0x10] ;  /* 0xfffff00402197981 */ /* 0x000ea8000c1e1900 */
[----:B------:R-:W3:Y:S04]  /*0250*/  LDG.E R23, desc[UR4][R2.64+-0xc] ;  /* 0xfffff40402177981 */ /* 0x000ee8000c1e1900 */
[----:B------:R-:W4:Y:S04]  /*0260*/  LDG.E R29, desc[UR4][R2.64+-0x8] ;  /* 0xfffff804021d7981 */ /* 0x000f28000c1e1900 */
[----:B------:R-:W5:Y:S01]  /*0270*/  LDG.E R28, desc[UR4][R2.64+-0x4] ;  /* 0xfffffc04021c7981 */ /* 0x000f62000c1e1900 */
[----:B0-----:R-:W-:-:S05]  /*0280*/  IMAD.WIDE R14, R18, 0x4, R14 ;  /* 0x00000004120e7825 */ /* 0x001fca00078e020e */
[----:B------:R0:W2:Y:S01]  /*0290*/  LDG.E R26, desc[UR4][R14.64] ;  /* 0x000000040e1a7981 */ /* 0x0000a2000c1e1900 */
[----:B------:R-:W-:-:S04]  /*02a0*/  IMAD.WIDE R12, R17, 0x4, R14 ;  /* 0x00000004110c7825 */ /* 0x000fc800078e020e */
[C---:B------:R-:W-:Y:S02]  /*02b0*/  IMAD.WIDE R4, R17.reuse, 0x4, R12 ;  /* 0x0000000411047825 */ /* 0x040fe400078e020c */
[----:B------:R-:W3:Y:S02]  /*02c0*/  LDG.E R12, desc[UR4][R12.64] ;  /* 0x000000040c0c7981 */ /* 0x000ee4000c1e1900 */
[C---:B------:R-:W-:Y:S02]  /*02d0*/  IMAD.WIDE R8, R17.reuse, 0x4, R4 ;  /* 0x0000000411087825 */ /* 0x040fe400078e0204 */
[----:B------:R-:W4:Y:S02]  /*02e0*/  LDG.E R4, desc[UR4][R4.64] ;  /* 0x0000000404047981 */ /* 0x000f24000c1e1900 */
[C---:B------:R-:W-:Y:S02]  /*02f0*/  IMAD.WIDE R6, R17.reuse, 0x4, R8 ;  /* 0x0000000411067825 */ /* 0x040fe400078e0208 */
[----:B------:R-:W5:Y:S02]  /*0300*/  LDG.E R8, desc[UR4][R8.64] ;  /* 0x0000000408087981 */ /* 0x000f64000c1e1900 */
[----:B------:R-:W-:-:S02]  /*0310*/  IMAD.WIDE R10, R17, 0x4, R6 ;  /* 0x00000004110a7825 */ /* 0x000fc400078e0206 */
[----:B------:R-:W5:Y:S04]  /*0320*/  LDG.E R5, desc[UR4][R2.64] ;  /* 0x0000000402057981 */ /* 0x000f68000c1e1900 */
[----:B------:R-:W5:Y:S01]  /*0330*/  LDG.E R6, desc[UR4][R6.64] ;  /* 0x0000000406067981 */ /* 0x000f62000c1e1900 */
[----:B0-----:R-:W-:-:S03]  /*0340*/  IMAD.WIDE R14, R17, 0x4, R10 ;  /* 0x00000004110e7825 */ /* 0x001fc600078e020a */
[----:B------:R-:W5:Y:S04]  /*0350*/  LDG.E R10, desc[UR4][R10.64] ;  /* 0x000000040a0a7981 */ /* 0x000f68000c1e1900 */
[----:B------:R-:W5:Y:S04]  /*0360*/  LDG.E R13, desc[UR4][R14.64] ;  /* 0x000000040e0d7981 */ /* 0x000f68000c1e1900 */
[----:B------:R-:W5:Y:S04]  /*0370*/  LDG.E R7, desc[UR4][R2.64+0x4] ;  /* 0x0000040402077981 */ /* 0x000f68000c1e1900 */
[----:B------:R-:W5:Y:S01]  /*0380*/  LDG.E R9, desc[UR4][R2.64+0xc] ;  /* 0x00000c0402097981 */ /* 0x000f62000c1e1900 */
[----:B--2---:R-:W-:-:S02]  /*0390*/  IMAD R26, R25, R26, R24 ;  /* 0x0000001a191a7224 */ /* 0x004fc400078e0218 */
[----:B------:R-:W-:Y:S02]  /*03a0*/  IMAD.WIDE R24, R17, 0x4, R14 ;  /* 0x0000000411187825 */ /* 0x000fe400078e020e */
[----:B------:R0:W2:Y:S04]  /*03b0*/  LDG.E R14, desc[UR4][R2.64+0x8] ;  /* 0x00000804020e7981 */ /* 0x0000a8000c1e1900 */
[----:B------:R-:W2:Y:S01]  /*03c0*/  LDG.E R24, desc[UR4][R24.64] ;  /* 0x0000000418187981 */ /* 0x000ea2000c1e1900 */
[----:B---3--:R-:W-:Y:S01]  /*03d0*/  IMAD R12, R23, R12, R26 ;  /* 0x0000000c170c7224 */ /* 0x008fe200078e021a */
[----:B------:R-:W-:-:S03]  /*03e0*/  IADD3 R22, PT, PT, R22, 0x8, RZ ;  /* 0x0000000816167810 */ /* 0x000fc60007ffe0ff */
[----:B----4-:R-:W-:Y:S01]  /*03f0*/  IMAD R29, R29, R4, R12 ;  /* 0x000000041d1d7224 */ /* 0x010fe200078e020c */
[----:B------:R-:W-:-:S03]  /*0400*/  ISETP.NE.AND P1, PT, R22, RZ, PT ;  /* 0x000000ff1600720c */ /* 0x000fc60003f25270 */
[----:B-----5:R-:W-:Y:S01]  /*0410*/  IMAD R8, R28, R8, R29 ;  /* 0x000000081c087224 */ /* 0x020fe200078e021d */
[----:B------:R-:W-:-:S03]  /*0420*/  IADD3 R4, P2, PT, R2, 0x20, RZ ;  /* 0x0000002002047810 */ /* 0x000fc60007f5e0ff */
[----:B------:R-:W-:Y:S01]  /*0430*/  IMAD R5, R5, R6, R8 ;  /* 0x0000000605057224 */ /* 0x000fe200078e0208 */
[----:B0-----:R-:W-:Y:S02]  /*0440*/  IADD3.X R3, PT, PT, RZ, R3, RZ, P2, !PT ;  /* 0x00000003ff037210 */ /* 0x001fe400017fe4ff */
[----:B------:R-:W-:Y:S01]  /*0450*/  LEA R18, R17, R18, 0x3 ;  /* 0x0000001211127211 */ /* 0x000fe200078e18ff */
[----:B------:R-:W-:-:S04]  /*0460*/  IMAD R5, R7, R10, R5 ;  /* 0x0000000a07057224 */ /* 0x000fc800078e0205 */
[----:B--2---:R-:W-:-:S04]  /*0470*/  IMAD R5, R14, R13, R5 ;  /* 0x0000000d0e057224 */ /* 0x004fc800078e0205 */
[----:B------:R-:W-:Y:S01]  /*0480*/  IMAD R24, R9, R24, R5 ;  /* 0x0000001809187224 */ /* 0x000fe200078e0205 */
[----:B------:R-:W-:Y:S06]  /*0490*/  @P1 BRA `(.L_x_3) ;  /* 0xfffffffc00601947 */ /* 0x000fec000383ffff */
.L_x_2:
[----:B------:R-:W-:Y:S05]  /*04a0*/  @!P0 BRA `(.L_x_1) ;  /* 0x0000000000fc8947 */ /* 0x000fea0003800000 */
[----:B------:R-:W-:Y:S02]  /*04b0*/  ISETP.GE.U32.AND P1, PT, R27, 0x4, PT ;  /* 0x000000041b00780c */ /* 0x000fe40003f26070 */
[----:B------:R-:W-:-:S04]  /*04c0*/  LOP3.LUT R14, R19, 0x3, RZ, 0xc0, !PT ;  /* 0x00000003130e7812 */ /* 0x000fc800078ec0ff */
[----:B------:R-:W-:-:S07]  /*04d0*/  ISETP.NE.AND P0, PT, R14, RZ, PT ;  /* 0x000000ff0e00720c */ /* 0x000fce0003f05270 */
[----:B------:R-:W-:Y:S06]  /*04e0*/  @!P1 BRA `(.L_x_4) ;  /* 0x00000000006c9947 */ /* 0x000fec0003800000 */
[----:B------:R-:W0:Y:S01]  /*04f0*/  LDC.64 R4, c[0x0][0x388] ;  /* 0x0000e200ff047b82 */ /* 0x000e220000000a00 */
[----:B------:R-:W1:Y:S01]  /*0500*/  LDCU.64 UR6, c[0x0][0x380] ;  /* 0x00007000ff0677ac */ /* 0x000e620008000a00 */
[----:B------:R-:W-:Y:S01]  /*0510*/  IMAD R7, R21, R17, R16 ;  /* 0x0000001115077224 */ /* 0x000fe200078e0210 */
[CC--:B------:R-:W-:Y:S02]  /*0520*/  IADD3 R3, PT, PT, R20.reuse, R21.reuse, RZ ;  /* 0x0000001514037210 */ /* 0x0c0fe40007ffe0ff */
[----:B------:R-:W-:-:S03]  /*0530*/  IADD3 R8, P1, PT, R20, R21, RZ ;  /* 0x0000001514087210 */ /* 0x000fc60007f3e0ff */
[----:B------:R-:W2:Y:S01]  /*0540*/  LDC.64 R12, c[0x0][0x380] ;  /* 0x0000e000ff0c7b82 */ /* 0x000ea20000000a00 */
[----:B0-----:R-:W-:-:S04]  /*0550*/  IMAD.WIDE R4, R7, 0x4, R4 ;  /* 0x0000000407047825 */ /* 0x001fc800078e0204 */
[----:B------:R-:W-:Y:S02]  /*0560*/  IMAD.WIDE R6, R17, 0x4, R4 ;  /* 0x0000000411067825 */ /* 0x000fe400078e0204 */
[----:B------:R-:W3:Y:S02]  /*0570*/  LDG.E R4, desc[UR4][R4.64] ;  /* 0x0000000404047981 */ /* 0x000ee4000c1e1900 */
[----:B--2---:R-:W-:Y:S01]  /*0580*/  IMAD.WIDE.U32 R12, R3, 0x4, R12 ;  /* 0x00000004030c7825 */ /* 0x004fe200078e000c */
[----:B------:R-:W-:Y:S02]  /*0590*/  IADD3.X R3, PT, PT, RZ, RZ, RZ, P1, !PT ;  /* 0x000000ffff037210 */ /* 0x000fe40000ffe4ff */
[----:B-1----:R-:W-:-:S03]  /*05a0*/  LEA R2, P1, R8, UR6, 0x2 ;  /* 0x0000000608027c11 */ /* 0x002fc6000f8210ff */
[----:B------:R-:W3:Y:S01]  /*05b0*/  LDG.E R13, desc[UR4][R12.64] ;  /* 0x000000040c0d7981 */ /* 0x000ee2000c1e1900 */
[----:B------:R-:W-:Y:S01]  /*05c0*/  LEA.HI.X R3, R8, UR7, R3, 0x2, P1 ;  /* 0x0000000708037c11 */ /* 0x000fe200088f1403 */
[C---:B------:R-:W-:Y:S02]  /*05d0*/  IMAD.WIDE R8, R17.reuse, 0x4, R6 ;  /* 0x0000000411087825 */ /* 0x040fe400078e0206 */
[----:B------:R-:W2:Y:S04]  /*05e0*/  LDG.E R6, desc[UR4][R6.64] ;  /* 0x0000000406067981 */ /* 0x000ea8000c1e1900 */
[----:B------:R-:W2:Y:S01]  /*05f0*/  LDG.E R15, desc[UR4][R2.64+0x4] ;  /* 0x00000404020f7981 */ /* 0x000ea2000c1e1900 */
[----:B------:R-:W-:-:S03]  /*0600*/  IMAD.WIDE R10, R17, 0x4, R8 ;  /* 0x00000004110a7825 */ /* 0x000fc600078e0208 */
[----:B------:R-:W4:Y:S04]  /*0610*/  LDG.E R22, desc[UR4][R8.64] ;  /* 0x0000000408167981 */ /* 0x000f28000c1e1900 */
[----:B------:R-:W4:Y:S04]  /*0620*/  LDG.E R18, desc[UR4][R2.64+0x8] ;  /* 0x0000080402127981 */ /* 0x000f28000c1e1900 */
[----:B------:R-:W5:Y:S04]  /*0630*/  LDG.E R26, desc[UR4][R2.64+0xc] ;  /* 0x00000c04021a7981 */ /* 0x000f68000c1e1900 */
[----:B------:R-:W5:Y:S01]  /*0640*/  LDG.E R10, desc[UR4][R10.64] ;  /* 0x000000040a0a7981 */ /* 0x000f62000c1e1900 */
[----:B------:R-:W-:Y:S01]  /*0650*/  IADD3 R21, PT, PT, R21, 0x4, RZ ;  /* 0x0000000415157810 */ /* 0x000fe20007ffe0ff */
[----:B---3--:R-:W-:-:S04]  /*0660*/  IMAD R24, R13, R4, R24 ;  /* 0x000000040d187224 */ /* 0x008fc800078e0218 */
[----:B--2---:R-:W-:-:S04]  /*0670*/  IMAD R15, R15, R6, R24 ;  /* 0x000000060f0f7224 */ /* 0x004fc800078e0218 */
[----:B----4-:R-:W-:-:S04]  /*0680*/  IMAD R15, R18, R22, R15 ;  /* 0x00000016120f7224 */ /* 0x010fc800078e020f */
[----:B-----5:R-:W-:-:S07]  /*0690*/  IMAD R24, R26, R10, R15 ;  /* 0x0000000a1a187224 */ /* 0x020fce00078e020f */
.L_x_4:
[----:B------:R-:W-:Y:S05]  /*06a0*/  @!P0 BRA `(.L_x_1) ;  /* 0x00000000007c8947 */ /* 0x000fea0003800000 */
[----:B------:R-:W-:Y:S01]  /*06b0*/  ISETP.NE.AND P1, PT, R14, 0x1, PT ;  /* 0x000000010e00780c */ /* 0x000fe20003f25270 */
[----:B------:R-:W0:Y:S01]  /*06c0*/  LDC.64 R10, c[0x0][0x380] ;  /* 0x0000e000ff0a7b82 */ /* 0x000e220000000a00 */
[----:B------:R-:W-:-:S04]  /*06d0*/  LOP3.LUT R19, R19, 0x1, RZ, 0xc0, !PT ;  /* 0x0000000113137812 */ /* 0x000fc800078ec0ff */
[----:B------:R-:W-:-:S03]  /*06e0*/  ISETP.NE.U32.AND P0, PT, R19, 0x1, PT ;  /* 0x000000011300780c */ /* 0x000fc60003f05070 */
[----:B------:R-:W1:Y:S04]  /*06f0*/  LDC.64 R8, c[0x0][0x388] ;  /* 0x0000e200ff087b82 */ /* 0x000e680000000a00 */
[CC--:B------:R-:W-:Y:S02]  /*0700*/  @P1 IADD3 R13, PT, PT, R20.reuse, R21.reuse, RZ ;  /* 0x00000015140d1210 */ /* 0x0c0fe40007ffe0ff */
[----:B------:R-:W-:Y:S02]  /*0710*/  @P1 IADD3 R12, P2, PT, R20, R21, RZ ;  /* 0x00000015140c1210 */ /* 0x000fe40007f5e0ff */
[----:B------:R-:W2:Y:S02]  /*0720*/  @P1 LDC.64 R2, c[0x0][0x380] ;  /* 0x0000e000ff021b82 */ /* 0x000ea40000000a00 */
[----:B------:R-:W-:-:S06]  /*0730*/  @P1 IADD3.X R14, PT, PT, RZ, RZ, RZ, P2, !PT ;  /* 0x000000ffff0e1210 */ /* 0x000fcc00017fe4ff */
[----:B------:R-:W3:Y:S01]  /*0740*/  LDC.64 R4, c[0x0][0x380] ;  /* 0x0000e000ff047b82 */ /* 0x000ee20000000a00 */
[----:B0-----:R-:W-:-:S04]  /*0750*/  @P1 IMAD.WIDE.U32 R10, R13, 0x4, R10 ;  /* 0x000000040d0a1825 */ /* 0x001fc800078e000a */
[C---:B------:R-:W-:Y:S01]  /*0760*/  @P1 IMAD R13, R21.reuse, R17, R16 ;  /* 0x00000011150d1224 */ /* 0x040fe200078e0210 */
[----:B------:R-:W-:Y:S01]  /*0770*/  @P1 IADD3 R21, PT, PT, R21, 0x2, RZ ;  /* 0x0000000215151810 */ /* 0x000fe20007ffe0ff */
[----:B------:R-:W4:Y:S01]  /*0780*/  @P1 LDG.E R11, desc[UR4][R10.64] ;  /* 0x000000040a0b1981 */ /* 0x000f22000c1e1900 */
[----:B------:R-:W0:Y:S01]  /*0790*/  LDC.64 R6, c[0x0][0x388] ;  /* 0x0000e200ff067b82 */ /* 0x000e220000000a00 */
[----:B-1----:R-:W-:Y:S01]  /*07a0*/  @P1 IMAD.WIDE R8, R13, 0x4, R8 ;  /* 0x000000040d081825 */ /* 0x002fe200078e0208 */
[----:B------:R-:W-:Y:S02]  /*07b0*/  @!P0 IADD3 R15, PT, PT, R20, R21, RZ ;  /* 0x00000015140f8210 */ /* 0x000fe40007ffe0ff */
[----:B--2---:R-:W-:Y:S01]  /*07c0*/  @P1 LEA R2, P2, R12, R2, 0x2 ;  /* 0x000000020c021211 */ /* 0x004fe200078410ff */
[----:B------:R-:W-:-:S03]  /*07d0*/  @!P0 IMAD R21, R21, R17, R16 ;  /* 0x0000001115158224 */ /* 0x000fc600078e0210 */
[----:B------:R-:W-:Y:S01]  /*07e0*/  @P1 LEA.HI.X R3, R12, R3, R14, 0x2, P2 ;  /* 0x000000030c031211 */ /* 0x000fe200010f140e */
[----:B------:R-:W-:Y:S01]  /*07f0*/  @P1 IMAD.WIDE R12, R17, 0x4, R8 ;  /* 0x00000004110c1825 */ /* 0x000fe200078e0208 */
[----:B------:R-:W4:Y:S03]  /*0800*/  @P1 LDG.E R14, desc[UR4][R8.64] ;  /* 0x00000004080e1981 */ /* 0x000f26000c1e1900 */
[----:B---3--:R-:W-:Y:S01]  /*0810*/  @!P0 IMAD.WIDE.U32 R4, R15, 0x4, R4 ;  /* 0x000000040f048825 */ /* 0x008fe200078e0004 */
[----:B------:R-:W2:Y:S04]  /*0820*/  @P1 LDG.E R2, desc[UR4][R2.64+0x4] ;  /* 0x0000040402021981 */ /* 0x000ea8000c1e1900 */
[----:B------:R-:W2:Y:S01]  /*0830*/  @P1 LDG.E R12, desc[UR4][R12.64] ;  /* 0x000000040c0c1981 */ /* 0x000ea2000c1e1900 */
[----:B0-----:R-:W-:-:S03]  /*0840*/  @!P0 IMAD.WIDE R6, R21, 0x4, R6 ;  /* 0x0000000415068825 */ /* 0x001fc600078e0206 */
[----:B------:R-:W3:Y:S04]  /*0850*/  @!P0 LDG.E R5, desc[UR4][R4.64] ;  /* 0x0000000404058981 */ /* 0x000ee8000c1e1900 */
[----:B------:R-:W3:Y:S01]  /*0860*/  @!P0 LDG.E R6, desc[UR4][R6.64] ;  /* 0x0000000406068981 */ /* 0x000ee2000c1e1900 */
[----:B----4-:R-:W-:-:S04]  /*0870*/  @P1 IMAD R11, R11, R14, R24 ;  /* 0x0000000e0b0b1224 */ /* 0x010fc800078e0218 */
[----:B--2---:R-:W-:-:S04]  /*0880*/  @P1 IMAD R24, R2, R12, R11 ;  /* 0x0000000c02181224 */ /* 0x004fc800078e020b */
[----:B---3--:R-:W-:-:S07]  /*0890*/  @!P0 IMAD R24, R5, R6, R24 ;  /* 0x0000000605188224 */ /* 0x008fce00078e0218 */
.L_x_1:
[----:B------:R-:W0:Y:S01]  /*08a0*/  LDC.64 R2, c[0x0][0x390] ;  /* 0x0000e400ff027b82 */ /* 0x000e220000000a00 */
[----:B------:R-:W-:-:S04]  /*08b0*/  IMAD R17, R0, R17, R16 ;  /* 0x0000001100117224 */ /* 0x000fc800078e0210 */
[----:B0-----:R-:W-:-:S05]  /*08c0*/  IMAD.WIDE R2, R17, 0x4, R2 ;  /* 0x0000000411027825 */ /* 0x001fca00078e0202 */
[----:B------:R-:W-:Y:S01]  /*08d0*/  STG.E desc[UR4][R2.64], R24 ;  /* 0x0000001802007986 */ /* 0x000fe2000c101904 */
[----:B------:R-:W-:Y:S05]  /*08e0*/  EXIT ;  /* 0x000000000000794d */ /* 0x000fea0003800000 */
.L_x_5:
        /* <DEDUP_REMOVED lines=9> */
.L_x_7:


//--------------------- .nv.shared.reserved.0     --------------------------
	.section	.nv.shared.reserved.0,"aw",@nobits
	.weak		__nv_reservedSMEM_offset_0_alias
	.size		__nv_reservedSMEM_offset_0_alias, 0, 64
	.other		__nv_reservedSMEM_offset_0_alias,@"STO_CUDA_RESERVED_SHARED STV_DEFAULT"
__nv_reservedSMEM_offset_0_alias:
	.zero		0
	.zero		64


//--------------------- .nv.constant0._Z20gpu_matrix_transposePiS_jj --------------------------
	.section	.nv.constant0._Z20gpu_matrix_transposePiS_jj,"a",@progbits
	.sectionflags	@""
	.align	4
.nv.constant0._Z20gpu_matrix_transposePiS_jj:
	.zero		920


//--------------------- .nv.constant0._Z15gpu_matrix_multPiS_S_iii --------------------------
	.section	.nv.constant0._Z15gpu_matrix_multPiS_S_iii,"a",@progbits
	.sectionflags	@""
	.align	4
.nv.constant0._Z15gpu_matrix_multPiS_S_iii:
	.zero		932


//--------------------- SYMBOLS --------------------------

	.type		.nv.reservedSmem.offset0,@object
	.size		.nv.reservedSmem.offset0,0x4
